//
// Generated by NVIDIA NVVM Compiler
//
// Compiler Build ID: CL-36424714
// Cuda compilation tools, release 13.0, V13.0.88
// Based on NVVM 20.0.0
//

.version 9.0
.target sm_100
.address_size 64

	// .globl	_Z15matrix_multiplyPfS_S_ii

.visible .entry _Z15matrix_multiplyPfS_S_ii(
	.param .u64 .ptr .align 1 _Z15matrix_multiplyPfS_S_ii_param_0,
	.param .u64 .ptr .align 1 _Z15matrix_multiplyPfS_S_ii_param_1,
	.param .u64 .ptr .align 1 _Z15matrix_multiplyPfS_S_ii_param_2,
	.param .u32 _Z15matrix_multiplyPfS_S_ii_param_3,
	.param .u32 _Z15matrix_multiplyPfS_S_ii_param_4
)
{
	.reg .pred 	%p<5>;
	.reg .b32 	%r<19>;
	.reg .b32 	%f<52>;
	.reg .b64 	%rd<18>;

	ld.param.u64 	%rd7, [_Z15matrix_multiplyPfS_S_ii_param_0];
	ld.param.u64 	%rd8, [_Z15matrix_multiplyPfS_S_ii_param_1];
	ld.param.u64 	%rd9, [_Z15matrix_multiplyPfS_S_ii_param_2];
	ld.param.u32 	%r15, [_Z15matrix_multiplyPfS_S_ii_param_3];
	ld.param.u32 	%r10, [_Z15matrix_multiplyPfS_S_ii_param_4];
	setp.ge.s32 	%p1, %r15, %r10;
	@%p1 bra 	$L__BB0_7;
	cvta.to.global.u64 	%rd10, %rd7;
	add.s64 	%rd1, %rd10, 32;
	cvta.to.global.u64 	%rd11, %rd8;
	add.s64 	%rd2, %rd11, 32768;
	cvta.to.global.u64 	%rd3, %rd9;
$L__BB0_2:
	mov.b32 	%r16, 0;
$L__BB0_3:
	mul.wide.u32 	%rd12, %r16, 4096;
	add.s64 	%rd17, %rd1, %rd12;
	mov.f32 	%f51, 0f00000000;
	mov.b32 	%r18, 0;
	mov.u32 	%r17, %r15;
$L__BB0_4:
	mul.wide.s32 	%rd13, %r17, 4;
	add.s64 	%rd14, %rd2, %rd13;
	ld.global.f32 	%f4, [%rd17+-32];
	ld.global.f32 	%f5, [%rd14+-32768];
	fma.rn.f32 	%f6, %f4, %f5, %f51;
	ld.global.f32 	%f7, [%rd17+-28];
	ld.global.f32 	%f8, [%rd14+-28672];
	fma.rn.f32 	%f9, %f7, %f8, %f6;
	ld.global.f32 	%f10, [%rd17+-24];
	ld.global.f32 	%f11, [%rd14+-24576];
	fma.rn.f32 	%f12, %f10, %f11, %f9;
	ld.global.f32 	%f13, [%rd17+-20];
	ld.global.f32 	%f14, [%rd14+-20480];
	fma.rn.f32 	%f15, %f13, %f14, %f12;
	ld.global.f32 	%f16, [%rd17+-16];
	ld.global.f32 	%f17, [%rd14+-16384];
	fma.rn.f32 	%f18, %f16, %f17, %f15;
	ld.global.f32 	%f19, [%rd17+-12];
	ld.global.f32 	%f20, [%rd14+-12288];
	fma.rn.f32 	%f21, %f19, %f20, %f18;
	ld.global.f32 	%f22, [%rd17+-8];
	ld.global.f32 	%f23, [%rd14+-8192];
	fma.rn.f32 	%f24, %f22, %f23, %f21;
	ld.global.f32 	%f25, [%rd17+-4];
	ld.global.f32 	%f26, [%rd14+-4096];
	fma.rn.f32 	%f27, %f25, %f26, %f24;
	ld.global.f32 	%f28, [%rd17];
	ld.global.f32 	%f29, [%rd14];
	fma.rn.f32 	%f30, %f28, %f29, %f27;
	ld.global.f32 	%f31, [%rd17+4];
	ld.global.f32 	%f32, [%rd14+4096];
	fma.rn.f32 	%f33, %f31, %f32, %f30;
	ld.global.f32 	%f34, [%rd17+8];
	ld.global.f32 	%f35, [%rd14+8192];
	fma.rn.f32 	%f36, %f34, %f35, %f33;
	ld.global.f32 	%f37, [%rd17+12];
	ld.global.f32 	%f38, [%rd14+12288];
	fma.rn.f32 	%f39, %f37, %f38, %f36;
	ld.global.f32 	%f40, [%rd17+16];
	ld.global.f32 	%f41, [%rd14+16384];
	fma.rn.f32 	%f42, %f40, %f41, %f39;
	ld.global.f32 	%f43, [%rd17+20];
	ld.global.f32 	%f44, [%rd14+20480];
	fma.rn.f32 	%f45, %f43, %f44, %f42;
	ld.global.f32 	%f46, [%rd17+24];
	ld.global.f32 	%f47, [%rd14+24576];
	fma.rn.f32 	%f48, %f46, %f47, %f45;
	ld.global.f32 	%f49, [%rd17+28];
	ld.global.f32 	%f50, [%rd14+28672];
	fma.rn.f32 	%f51, %f49, %f50, %f48;
	add.s32 	%r18, %r18, 16;
	add.s64 	%rd17, %rd17, 64;
	add.s32 	%r17, %r17, 16384;
	setp.ne.s32 	%p2, %r18, 1024;
	@%p2 bra 	$L__BB0_4;
	shl.b32 	%r13, %r16, 10;
	add.s32 	%r14, %r13, %r15;
	mul.wide.s32 	%rd15, %r14, 4;
	add.s64 	%rd16, %rd3, %rd15;
	st.global.f32 	[%rd16], %f51;
	add.s32 	%r16, %r16, 1;
	setp.ne.s32 	%p3, %r16, 1024;
	@%p3 bra 	$L__BB0_3;
	add.s32 	%r15, %r15, 1;
	setp.ne.s32 	%p4, %r15, %r10;
	@%p4 bra 	$L__BB0_2;
$L__BB0_7:
	ret;

}


// ===== COMPILED SASS (sm_100) =====

	.target	sm_100

	.elftype	@"ET_EXEC"


//--------------------- .note.nv.tkinfo           --------------------------
	.section	.note.nv.tkinfo,"",@"SHT_NOTE"
	.sectionflags	@"SHF_NOTE_NV_TKINFO"
	.tkinfo
        /*0018*/ 	.word	0x00000002
        /*0030*/ 	.string	""
        /*0030*/ 	.string	"ptxas"
        /*0030*/ 	.string	"Cuda compilation tools, release 13.0, V13.0.88"
        /*0030*/ 	.string	"Build cuda_13.0.r13.0/compiler.36424714_0"
        /*0030*/ 	.string	"-arch sm_100 -m 64 "



//--------------------- .note.nv.cuinfo           --------------------------
	.section	.note.nv.cuinfo,"",@"SHT_NOTE"
	.sectionflags	@"SHF_NOTE_NV_CUINFO"
        /*0018*/ 	.short	0x0002
        /*001a*/ 	.short	0x0064
        /*001c*/ 	.short	0x0082
	.zero		2


//--------------------- .nv.info                  --------------------------
	.section	.nv.info,"",@"SHT_CUDA_INFO"
	.align	4


	//----- nvinfo : EIATTR_REGCOUNT
	.align		4
        /*0000*/ 	.byte	0x04, 0x2f
        /*0002*/ 	.short	(.L_1 - .L_0)
	.align		4
.L_0:
        /*0004*/ 	.word	index@(_Z15matrix_multiplyPfS_S_ii)
        /*0008*/ 	.word	0x0000001f


	//----- nvinfo : EIATTR_FRAME_SIZE
	.align		4
.L_1:
        /*000c*/ 	.byte	0x04, 0x11
        /*000e*/ 	.short	(.L_3 - .L_2)
	.align		4
.L_2:
        /*0010*/ 	.word	index@(_Z15matrix_multiplyPfS_S_ii)
        /*0014*/ 	.word	0x00000000


	//----- nvinfo : EIATTR_MIN_STACK_SIZE
	.align		4
.L_3:
        /*0018*/ 	.byte	0x04, 0x12
        /*001a*/ 	.short	(.L_5 - .L_4)
	.align		4
.L_4:
        /*001c*/ 	.word	index@(_Z15matrix_multiplyPfS_S_ii)
        /*0020*/ 	.word	0x00000000
.L_5:


//--------------------- .nv.compat                --------------------------
	.section	.nv.compat,"",@"SHT_CUDA_COMPAT_INFO"
	.align	4
        /*0000*/ 	.byte	0x02, 0x09, 0x00, 0x00, 0x02, 0x02, 0x01, 0x00, 0x02, 0x05, 0x05, 0x00, 0x03, 0x07, 0x01, 0x01
        /*0010*/ 	.byte	0x02, 0x03, 0x00, 0x00, 0x02, 0x06, 0x01, 0x00, 0x04, 0x0b, 0x08, 0x00, 0x09, 0x00, 0x00, 0x00
        /*0020*/ 	.byte	0x00, 0x00, 0x00, 0x00


//--------------------- .nv.info._Z15matrix_multiplyPfS_S_ii --------------------------
	.section	.nv.info._Z15matrix_multiplyPfS_S_ii,"",@"SHT_CUDA_INFO"
	.sectionflags	@""
	.align	4


	//----- nvinfo : EIATTR_CUDA_API_VERSION
	.align		4
        /*0000*/ 	.byte	0x04, 0x37
        /*0002*/ 	.short	(.L_7 - .L_6)
.L_6:
        /*0004*/ 	.word	0x00000082


	//----- nvinfo : EIATTR_KPARAM_INFO
	.align		4
.L_7:
        /*0008*/ 	.byte	0x04, 0x17
        /*000a*/ 	.short	(.L_9 - .L_8)
.L_8:
        /*000c*/ 	.word	0x00000000
        /*0010*/ 	.short	0x0004
        /*0012*/ 	.short	0x001c
        /*0014*/ 	.byte	0x00, 0xf0, 0x11, 0x00


	//----- nvinfo : EIATTR_KPARAM_INFO
	.align		4
.L_9:
        /*0018*/ 	.byte	0x04, 0x17
        /*001a*/ 	.short	(.L_11 - .L_10)
.L_10:
        /*001c*/ 	.word	0x00000000
        /*0020*/ 	.short	0x0003
        /*0022*/ 	.short	0x0018
        /*0024*/ 	.byte	0x00, 0xf0, 0x11, 0x00


	//----- nvinfo : EIATTR_KPARAM_INFO
	.align		4
.L_11:
        /*0028*/ 	.byte	0x04, 0x17
        /*002a*/ 	.short	(.L_13 - .L_12)
.L_12:
        /*002c*/ 	.word	0x00000000
        /*0030*/ 	.short	0x0002
        /*0032*/ 	.short	0x0010
        /*0034*/ 	.byte	0x00, 0xf5, 0x21, 0x00


	//----- nvinfo : EIATTR_KPARAM_INFO
	.align		4
.L_13:
        /*0038*/ 	.byte	0x04, 0x17
        /*003a*/ 	.short	(.L_15 - .L_14)
.L_14:
        /*003c*/ 	.word	0x00000000
        /*0040*/ 	.short	0x0001
        /*0042*/ 	.short	0x0008
        /*0044*/ 	.byte	0x00, 0xf5, 0x21, 0x00


	//----- nvinfo : EIATTR_KPARAM_INFO
	.align		4
.L_15:
        /*0048*/ 	.byte	0x04, 0x17
        /*004a*/ 	.short	(.L_17 - .L_16)
.L_16:
        /*004c*/ 	.word	0x00000000
        /*0050*/ 	.short	0x0000
        /*0052*/ 	.short	0x0000
        /*0054*/ 	.byte	0x00, 0xf5, 0x21, 0x00


	//----- nvinfo : EIATTR_SPARSE_MMA_MASK
	.align		4
.L_17:
        /*0058*/ 	.byte	0x03, 0x50
        /*005a*/ 	.short	0x0000


	//----- nvinfo : EIATTR_MAXREG_COUNT
	.align		4
        /*005c*/ 	.byte	0x03, 0x1b
        /*005e*/ 	.short	0x00ff


	//----- nvinfo : EIATTR_MERCURY_ISA_VERSION
	.align		4
        /*0060*/ 	.byte	0x03, 0x5f
        /*0062*/ 	.short	0x0101


	//----- nvinfo : EIATTR_VRC_CTA_INIT_COUNT
	.align		4
        /*0064*/ 	.byte	0x02, 0x4a
	.zero		1
	.zero		1


	//----- nvinfo : EIATTR_EXIT_INSTR_OFFSETS
	.align		4
        /*0068*/ 	.byte	0x04, 0x1c
        /*006a*/ 	.short	(.L_19 - .L_18)


	//   ....[0]....
.L_18:
        /*006c*/ 	.word	0x00000030


	//   ....[1]....
        /*0070*/ 	.word	0x00000580


	//----- nvinfo : EIATTR_CBANK_PARAM_SIZE
	.align		4
.L_19:
        /*0074*/ 	.byte	0x03, 0x19
        /*0076*/ 	.short	0x0020


	//----- nvinfo : EIATTR_PARAM_CBANK
	.align		4
        /*0078*/ 	.byte	0x04, 0x0a
        /*007a*/ 	.short	(.L_21 - .L_20)
	.align		4
.L_20:
        /*007c*/ 	.word	index@(.nv.constant0._Z15matrix_multiplyPfS_S_ii)
        /*0080*/ 	.short	0x0380
        /*0082*/ 	.short	0x0020


	//----- nvinfo : EIATTR_SW_WAR
	.align		4
.L_21:
        /*0084*/ 	.byte	0x04, 0x36
        /*0086*/ 	.short	(.L_23 - .L_22)
.L_22:
        /*0088*/ 	.word	0x00000008
.L_23:


//--------------------- .nv.callgraph             --------------------------
	.section	.nv.callgraph,"",@"SHT_CUDA_CALLGRAPH"
	.align	4
	.sectionentsize	8
	.align		4
        /*0000*/ 	.word	0x00000000
	.align		4
        /*0004*/ 	.word	0xffffffff
	.align		4
        /*0008*/ 	.word	0x00000000
	.align		4
        /*000c*/ 	.word	0xfffffffe
	.align		4
        /*0010*/ 	.word	0x00000000
	.align		4
        /*0014*/ 	.word	0xfffffffd
	.align		4
        /*0018*/ 	.word	0x00000000
	.align		4
        /*001c*/ 	.word	0xfffffffc


//--------------------- .text._Z15matrix_multiplyPfS_S_ii --------------------------
	.section	.text._Z15matrix_multiplyPfS_S_ii,"ax",@progbits
	.align	128
        .global         _Z15matrix_multiplyPfS_S_ii
        .type           _Z15matrix_multiplyPfS_S_ii,@function
        .size           _Z15matrix_multiplyPfS_S_ii,(.L_x_4 - _Z15matrix_multiplyPfS_S_ii)
        .other          _Z15matrix_multiplyPfS_S_ii,@"STO_CUDA_ENTRY STV_DEFAULT"
_Z15matrix_multiplyPfS_S_ii:
.text._Z15matrix_multiplyPfS_S_ii:
[----:B------:R-:W-:Y:S08]  /*0000*/  LDC R1, c[0x0][0x37c] ;  /* 0x0000df00ff017b82 */ /* 0x000ff00000000800 */
[----:B------:R-:W0:Y:S02]  /*0010*/  LDC.64 R2, c[0x0][0x398] ;  /* 0x0000e600ff027b82 */ /* 0x000e240000000a00 */
[----:B0-----:R-:W-:-:S13]  /*0020*/  ISETP.GE.AND P0, PT, R2, R3, PT ;  /* 0x000000030200720c */ /* 0x001fda0003f06270 */
[----:B------:R-:W-:Y:S05]  /*0030*/  @P0 EXIT ;  /* 0x000000000000094d */ /* 0x000fea0003800000 */
[----:B------:R-:W0:Y:S01]  /*0040*/  LDCU.128 UR8, c[0x0][0x380] ;  /* 0x00007000ff0877ac */ /* 0x000e220008000c00 */
[----:B------:R-:W1:Y:S01]  /*0050*/  LDCU UR12, c[0x0][0x398] ;  /* 0x00007300ff0c77ac */ /* 0x000e620008000800 */
[----:B------:R-:W2:Y:S01]  /*0060*/  LDCU.64 UR14, c[0x0][0x358] ;  /* 0x00006b00ff0e77ac */ /* 0x000ea20008000a00 */
[----:B0-----:R-:W-:Y:S02]  /*0070*/  UIADD3 UR7, UP0, UPT, UR8, 0x20, URZ ;  /* 0x0000002008077890 */ /* 0x001fe4000ff1e0ff */
[----:B------:R-:W-:Y:S02]  /*0080*/  UIADD3 UR5, UP1, UPT, UR10, 0x8000, URZ ;  /* 0x000080000a057890 */ /* 0x000fe4000ff3e0ff */
[----:B------:R-:W-:Y:S02]  /*0090*/  UIADD3.X UR8, UPT, UPT, URZ, UR9, URZ, UP0, !UPT ;  /* 0x00000009ff087290 */ /* 0x000fe400087fe4ff */
[----:B-12---:R-:W-:-:S12]  /*00a0*/  UIADD3.X UR6, UPT, UPT, URZ, UR11, URZ, UP1, !UPT ;  /* 0x0000000bff067290 */ /* 0x006fd80008ffe4ff */
.L_x_2:
[----:B0-----:R-:W-:-:S07]  /*00b0*/  HFMA2 R0, -RZ, RZ, 0, 0 ;  /* 0x00000000ff007431 */ /* 0x001fce00000001ff */
.L_x_1:
[----:B0-----:R-:W-:Y:S01]  /*00c0*/  MOV R2, UR7 ;  /* 0x0000000700027c02 */ /* 0x001fe20008000f00 */
[----:B------:R-:W-:Y:S01]  /*00d0*/  UMOV UR4, URZ ;  /* 0x000000ff00047c82 */ /* 0x000fe20008000000 */
[----:B------:R-:W-:Y:S02]  /*00e0*/  MOV R3, UR8 ;  /* 0x0000000800037c02 */ /* 0x000fe40008000f00 */
[----:B------:R-:W-:Y:S02]  /*00f0*/  MOV R15, RZ ;  /* 0x000000ff000f7202 */ /* 0x000fe40000000f00 */
[----:B------:R-:W-:Y:S01]  /*0100*/  MOV R6, UR12 ;  /* 0x0000000c00067c02 */ /* 0x000fe20008000f00 */
[----:B------:R-:W-:-:S03]  /*0110*/  IMAD.WIDE.U32 R2, R0, 0x1000, R2 ;  /* 0x0000100000027825 */ /* 0x000fc600078e0002 */
[----:B------:R-:W-:Y:S02]  /*0120*/  MOV R4, R2 ;  /* 0x0000000200047202 */ /* 0x000fe40000000f00 */
[----:B------:R-:W-:-:S07]  /*0130*/  MOV R5, R3 ;  /* 0x0000000300057202 */ /* 0x000fce0000000f00 */
.L_x_0:
[----:B------:R-:W-:Y:S01]  /*0140*/  MOV R2, UR5 ;  /* 0x0000000500027c02 */ /* 0x000fe20008000f00 */
[----:B------:R-:W2:Y:S01]  /*0150*/  LDG.E R16, desc[UR14][R4.64+-0x20] ;  /* 0xffffe00e04107981 */ /* 0x000ea2000c1e1900 */
[----:B------:R-:W-:-:S03]  /*0160*/  MOV R3, UR6 ;  /* 0x0000000600037c02 */ /* 0x000fc60008000f00 */
[----:B------:R-:W3:Y:S01]  /*0170*/  LDG.E R25, desc[UR14][R4.64+-0x1c] ;  /* 0xffffe40e04197981 */ /* 0x000ee2000c1e1900 */
[----:B------:R-:W-:-:S03]  /*0180*/  IMAD.WIDE R2, R6, 0x4, R2 ;  /* 0x0000000406027825 */ /* 0x000fc600078e0202 */
[----:B------:R-:W4:Y:S04]  /*0190*/  LDG.E R19, desc[UR14][R4.64+-0x18] ;  /* 0xffffe80e04137981 */ /* 0x000f28000c1e1900 */
[----:B------:R-:W2:Y:S04]  /*01a0*/  LDG.E R17, desc[UR14][R2.64+-0x8000] ;  /* 0xff80000e02117981 */ /* 0x000ea8000c1e1900 */
[----:B------:R-:W3:Y:S04]  /*01b0*/  LDG.E R26, desc[UR14][R2.64+-0x7000] ;  /* 0xff90000e021a7981 */ /* 0x000ee8000c1e1900 */
[----:B------:R-:W4:Y:S04]  /*01c0*/  LDG.E R20, desc[UR14][R2.64+-0x6000] ;  /* 0xffa0000e02147981 */ /* 0x000f28000c1e1900 */
[----:B------:R-:W5:Y:S04]  /*01d0*/  LDG.E R22, desc[UR14][R4.64+-0x14] ;  /* 0xffffec0e04167981 */ /* 0x000f68000c1e1900 */
        /* <DEDUP_REMOVED lines=11> */
[----:B------:R-:W5:Y:S01]  /*0290*/  LDG.E R18, desc[UR14][R2.64+0x1000] ;  /* 0x0010000e02127981 */ /* 0x000f62000c1e1900 */
[----:B--2---:R-:W-:-:S03]  /*02a0*/  FFMA R16, R16, R17, R15 ;  /* 0x0000001110107223 */ /* 0x004fc6000000000f */
[----:B------:R-:W2:Y:S01]  /*02b0*/  LDG.E R17, desc[UR14][R4.64+0x4] ;  /* 0x0000040e04117981 */ /* 0x000ea2000c1e1900 */
[----:B---3--:R-:W-:-:S03]  /*02c0*/  FFMA R26, R25, R26, R16 ;  /* 0x0000001a191a7223 */ /* 0x008fc60000000010 */
[----:B------:R-:W3:Y:S04]  /*02d0*/  LDG.E R15, desc[UR14][R4.64+0x8] ;  /* 0x0000080e040f7981 */ /* 0x000ee8000c1e1900 */
[----:B------:R-:W3:Y:S01]  /*02e0*/  LDG.E R16, desc[UR14][R2.64+0x2000] ;  /* 0x0020000e02107981 */ /* 0x000ee2000c1e1900 */
[----:B----4-:R-:W-:-:S03]  /*02f0*/  FFMA R25, R19, R20, R26 ;  /* 0x0000001413197223 */ /* 0x010fc6000000001a */
[----:B------:R-:W4:Y:S04]  /*0300*/  LDG.E R19, desc[UR14][R4.64+0xc] ;  /* 0x00000c0e04137981 */ /* 0x000f28000c1e1900 */
[----:B------:R-:W4:Y:S01]  /*0310*/  LDG.E R20, desc[UR14][R2.64+0x3000] ;  /* 0x0030000e02147981 */ /* 0x000f22000c1e1900 */
[----:B-----5:R-:W-:-:S03]  /*0320*/  FFMA R26, R22, R21, R25 ;  /* 0x00000015161a7223 */ /* 0x020fc60000000019 */
[----:B------:R-:W5:Y:S04]  /*0330*/  LDG.E R21, desc[UR14][R4.64+0x10] ;  /* 0x0000100e04157981 */ /* 0x000f68000c1e1900 */
[----:B------:R-:W5:Y:S01]  /*0340*/  LDG.E R22, desc[UR14][R2.64+0x4000] ;  /* 0x0040000e02167981 */ /* 0x000f62000c1e1900 */
[----:B------:R-:W-:-:S03]  /*0350*/  FFMA R26, R23, R24, R26 ;  /* 0x00000018171a7223 */ /* 0x000fc6000000001a */
[----:B------:R-:W5:Y:S04]  /*0360*/  LDG.E R23, desc[UR14][R4.64+0x14] ;  /* 0x0000140e04177981 */ /* 0x000f68000c1e1900 */
[----:B------:R-:W5:Y:S01]  /*0370*/  LDG.E R24, desc[UR14][R2.64+0x5000] ;  /* 0x0050000e02187981 */ /* 0x000f62000c1e1900 */
[----:B------:R-:W-:-:S03]  /*0380*/  FFMA R28, R13, R14, R26 ;  /* 0x0000000e0d1c7223 */ /* 0x000fc6000000001a */
[----:B------:R-:W5:Y:S04]  /*0390*/  LDG.E R14, desc[UR14][R4.64+0x18] ;  /* 0x0000180e040e7981 */ /* 0x000f68000c1e1900 */
[----:B------:R-:W5:Y:S04]  /*03a0*/  LDG.E R13, desc[UR14][R2.64+0x6000] ;  /* 0x0060000e020d7981 */ /* 0x000f68000c1e1900 */
[----:B------:R-:W5:Y:S04]  /*03b0*/  LDG.E R26, desc[UR14][R2.64+0x7000] ;  /* 0x0070000e021a7981 */ /* 0x000f68000c1e1900 */
[----:B------:R0:W5:Y:S01]  /*03c0*/  LDG.E R25, desc[UR14][R4.64+0x1c] ;  /* 0x00001c0e04197981 */ /* 0x000162000c1e1900 */
[----:B------:R-:W-:-:S04]  /*03d0*/  FFMA R9, R9, R8, R28 ;  /* 0x0000000809097223 */ /* 0x000fc8000000001c */
[----:B------:R-:W-:-:S04]  /*03e0*/  FFMA R7, R12, R7, R9 ;  /* 0x000000070c077223 */ /* 0x000fc80000000009 */
[----:B------:R-:W-:Y:S01]  /*03f0*/  FFMA R10, R10, R11, R7 ;  /* 0x0000000b0a0a7223 */ /* 0x000fe20000000007 */
[----:B------:R-:W-:-:S04]  /*0400*/  UIADD3 UR4, UPT, UPT, UR4, 0x10, URZ ;  /* 0x0000001004047890 */ /* 0x000fc8000fffe0ff */
[----:B------:R-:W-:Y:S01]  /*0410*/  UISETP.NE.AND UP0, UPT, UR4, 0x400, UPT ;  /* 0x000004000400788c */ /* 0x000fe2000bf05270 */
[----:B0-----:R-:W-:Y:S02]  /*0420*/  IADD3 R4, P0, PT, R4, 0x40, RZ ;  /* 0x0000004004047810 */ /* 0x001fe40007f1e0ff */
[----:B------:R-:W-:Y:S02]  /*0430*/  IADD3 R6, PT, PT, R6, 0x4000, RZ ;  /* 0x0000400006067810 */ /* 0x000fe40007ffe0ff */
[----:B------:R-:W-:Y:S01]  /*0440*/  IADD3.X R5, PT, PT, RZ, R5, RZ, P0, !PT ;  /* 0x00000005ff057210 */ /* 0x000fe200007fe4ff */
[----:B--2---:R-:W-:-:S04]  /*0450*/  FFMA R10, R17, R18, R10 ;  /* 0x00000012110a7223 */ /* 0x004fc8000000000a */
[----:B---3--:R-:W-:-:S04]  /*0460*/  FFMA R10, R15, R16, R10 ;  /* 0x000000100f0a7223 */ /* 0x008fc8000000000a */
[----:B----4-:R-:W-:-:S04]  /*0470*/  FFMA R10, R19, R20, R10 ;  /* 0x00000014130a7223 */ /* 0x010fc8000000000a */
[----:B-----5:R-:W-:-:S04]  /*0480*/  FFMA R10, R21, R22, R10 ;  /* 0x00000016150a7223 */ /* 0x020fc8000000000a */
[----:B------:R-:W-:-:S04]  /*0490*/  FFMA R23, R23, R24, R10 ;  /* 0x0000001817177223 */ /* 0x000fc8000000000a */
[----:B------:R-:W-:-:S04]  /*04a0*/  FFMA R14, R14, R13, R23 ;  /* 0x0000000d0e0e7223 */ /* 0x000fc80000000017 */
[----:B------:R-:W-:Y:S01]  /*04b0*/  FFMA R15, R25, R26, R14 ;  /* 0x0000001a190f7223 */ /* 0x000fe2000000000e */
[----:B------:R-:W-:Y:S06]  /*04c0*/  BRA.U UP0, `(.L_x_0) ;  /* 0xfffffffd001c7547 */ /* 0x000fec000b83ffff */
[----:B------:R-:W0:Y:S01]  /*04d0*/  LDC.64 R2, c[0x0][0x390] ;  /* 0x0000e400ff027b82 */ /* 0x000e220000000a00 */
[C---:B------:R-:W-:Y:S02]  /*04e0*/  LEA R5, R0.reuse, UR12, 0xa ;  /* 0x0000000c00057c11 */ /* 0x040fe4000f8e50ff */
[----:B------:R-:W-:-:S04]  /*04f0*/  IADD3 R0, PT, PT, R0, 0x1, RZ ;  /* 0x0000000100007810 */ /* 0x000fc80007ffe0ff */
[----:B------:R-:W-:Y:S01]  /*0500*/  ISETP.NE.AND P0, PT, R0, 0x400, PT ;  /* 0x000004000000780c */ /* 0x000fe20003f05270 */
[----:B0-----:R-:W-:-:S05]  /*0510*/  IMAD.WIDE R2, R5, 0x4, R2 ;  /* 0x0000000405027825 */ /* 0x001fca00078e0202 */
[----:B------:R0:W-:Y:S07]  /*0520*/  STG.E desc[UR14][R2.64], R15 ;  /* 0x0000000f02007986 */ /* 0x0001ee000c10190e */
[----:B------:R-:W-:Y:S05]  /*0530*/  @P0 BRA `(.L_x_1) ;  /* 0xfffffff800e00947 */ /* 0x000fea000383ffff */
[----:B------:R-:W1:Y:S01]  /*0540*/  LDCU UR4, c[0x0][0x39c] ;  /* 0x00007380ff0477ac */ /* 0x000e620008000800 */
[----:B------:R-:W-:-:S04]  /*0550*/  UIADD3 UR12, UPT, UPT, UR12, 0x1, URZ ;  /* 0x000000010c0c7890 */ /* 0x000fc8000fffe0ff */
[----:B-1----:R-:W-:-:S09]  /*0560*/  UISETP.NE.AND UP0, UPT, UR12, UR4, UPT ;  /* 0x000000040c00728c */ /* 0x002fd2000bf05270 */
[----:B------:R-:W-:Y:S05]  /*0570*/  BRA.U UP0, `(.L_x_2) ;  /* 0xfffffff900cc7547 */ /* 0x000fea000b83ffff */
[----:B------:R-:W-:Y:S05]  /*0580*/  EXIT ;  /* 0x000000000000794d */ /* 0x000fea0003800000 */
.L_x_3:
[----:B------:R-:W-:-:S00]  /*0590*/  BRA `(.L_x_3) ;  /* 0xfffffffc00fc7947 */ /* 0x000fc0000383ffff */
[----:B------:R-:W-:-:S00]  /*05a0*/  NOP ;  /* 0x0000000000007918 */ /* 0x000fc00000000000 */
        /* <DEDUP_REMOVED lines=13> */
.L_x_4:


//--------------------- .nv.shared.reserved.0     --------------------------
	.section	.nv.shared.reserved.0,"aw",@nobits
	.weak		__nv_reservedSMEM_offset_0_alias
	.size		__nv_reservedSMEM_offset_0_alias, 0, 64
	.other		__nv_reservedSMEM_offset_0_alias,@"STO_CUDA_RESERVED_SHARED STV_DEFAULT"
__nv_reservedSMEM_offset_0_alias:
	.zero		0
	.zero		64


//--------------------- .nv.constant0._Z15matrix_multiplyPfS_S_ii --------------------------
	.section	.nv.constant0._Z15matrix_multiplyPfS_S_ii,"a",@progbits
	.sectionflags	@""
	.align	4
.nv.constant0._Z15matrix_multiplyPfS_S_ii:
	.zero		928


//--------------------- SYMBOLS --------------------------

	.type		.nv.reservedSmem.offset0,@object
	.size		.nv.reservedSmem.offset0,0x4
